//
// Generated by NVIDIA NVVM Compiler
//
// Compiler Build ID: CL-36424714
// Cuda compilation tools, release 13.0, V13.0.88
// Based on NVVM 20.0.0
//

.version 9.0
.target sm_100
.address_size 64

	// .globl	_Z11add_threadsPi

.visible .entry _Z11add_threadsPi(
	.param .u64 .ptr .align 1 _Z11add_threadsPi_param_0
)
{
	.reg .b32 	%r<4>;
	.reg .b64 	%rd<3>;

	ld.param.u64 	%rd1, [_Z11add_threadsPi_param_0];
	cvta.to.global.u64 	%rd2, %rd1;
	mov.u32 	%r1, %tid.x;
	mov.u32 	%r2, %ctaid.x;
	add.s32 	%r3, %r1, %r2;
	st.global.u32 	[%rd2], %r3;
	ret;

}


// ===== COMPILED SASS (sm_100) =====

	.target	sm_100

	.elftype	@"ET_EXEC"


//--------------------- .note.nv.tkinfo           --------------------------
	.section	.note.nv.tkinfo,"",@"SHT_NOTE"
	.sectionflags	@"SHF_NOTE_NV_TKINFO"
	.tkinfo
        /*0018*/ 	.word	0x00000002
        /*0030*/ 	.string	""
        /*0030*/ 	.string	"ptxas"
        /*0030*/ 	.string	"Cuda compilation tools, release 13.0, V13.0.88"
        /*0030*/ 	.string	"Build cuda_13.0.r13.0/compiler.36424714_0"
        /*0030*/ 	.string	"-arch sm_100 -m 64 "



//--------------------- .note.nv.cuinfo           --------------------------
	.section	.note.nv.cuinfo,"",@"SHT_NOTE"
	.sectionflags	@"SHF_NOTE_NV_CUINFO"
        /*0018*/ 	.short	0x0002
        /*001a*/ 	.short	0x0064
        /*001c*/ 	.short	0x0082
	.zero		2


//--------------------- .nv.info                  --------------------------
	.section	.nv.info,"",@"SHT_CUDA_INFO"
	.align	4


	//----- nvinfo : EIATTR_REGCOUNT
	.align		4
        /*0000*/ 	.byte	0x04, 0x2f
        /*0002*/ 	.short	(.L_1 - .L_0)
	.align		4
.L_0:
        /*0004*/ 	.word	index@(_Z11add_threadsPi)
        /*0008*/ 	.word	0x00000008


	//----- nvinfo : EIATTR_FRAME_SIZE
	.align		4
.L_1:
        /*000c*/ 	.byte	0x04, 0x11
        /*000e*/ 	.short	(.L_3 - .L_2)
	.align		4
.L_2:
        /*0010*/ 	.word	index@(_Z11add_threadsPi)
        /*0014*/ 	.word	0x00000000


	//----- nvinfo : EIATTR_MIN_STACK_SIZE
	.align		4
.L_3:
        /*0018*/ 	.byte	0x04, 0x12
        /*001a*/ 	.short	(.L_5 - .L_4)
	.align		4
.L_4:
        /*001c*/ 	.word	index@(_Z11add_threadsPi)
        /*0020*/ 	.word	0x00000000
.L_5:


//--------------------- .nv.compat                --------------------------
	.section	.nv.compat,"",@"SHT_CUDA_COMPAT_INFO"
	.align	4
        /*0000*/ 	.byte	0x02, 0x09, 0x00, 0x00, 0x02, 0x02, 0x01, 0x00, 0x02, 0x05, 0x05, 0x00, 0x03, 0x07, 0x01, 0x01
        /*0010*/ 	.byte	0x02, 0x03, 0x00, 0x00, 0x02, 0x06, 0x01, 0x00, 0x04, 0x0b, 0x08, 0x00, 0x09, 0x00, 0x00, 0x00
        /*0020*/ 	.byte	0x00, 0x00, 0x00, 0x00


//--------------------- .nv.info._Z11add_threadsPi --------------------------
	.section	.nv.info._Z11add_threadsPi,"",@"SHT_CUDA_INFO"
	.sectionflags	@""
	.align	4


	//----- nvinfo : EIATTR_CUDA_API_VERSION
	.align		4
        /*0000*/ 	.byte	0x04, 0x37
        /*0002*/ 	.short	(.L_7 - .L_6)
.L_6:
        /*0004*/ 	.word	0x00000082


	//----- nvinfo : EIATTR_KPARAM_INFO
	.align		4
.L_7:
        /*0008*/ 	.byte	0x04, 0x17
        /*000a*/ 	.short	(.L_9 - .L_8)
.L_8:
        /*000c*/ 	.word	0x00000000
        /*0010*/ 	.short	0x0000
        /*0012*/ 	.short	0x0000
        /*0014*/ 	.byte	0x00, 0xf5, 0x21, 0x00


	//----- nvinfo : EIATTR_SPARSE_MMA_MASK
	.align		4
.L_9:
        /*0018*/ 	.byte	0x03, 0x50
        /*001a*/ 	.short	0x0000


	//----- nvinfo : EIATTR_MAXREG_COUNT
	.align		4
        /*001c*/ 	.byte	0x03, 0x1b
        /*001e*/ 	.short	0x00ff


	//----- nvinfo : EIATTR_MERCURY_ISA_VERSION
	.align		4
        /*0020*/ 	.byte	0x03, 0x5f
        /*0022*/ 	.short	0x0101


	//----- nvinfo : EIATTR_VRC_CTA_INIT_COUNT
	.align		4
        /*0024*/ 	.byte	0x02, 0x4a
	.zero		1
	.zero		1


	//----- nvinfo : EIATTR_EXIT_INSTR_OFFSETS
	.align		4
        /*0028*/ 	.byte	0x04, 0x1c
        /*002a*/ 	.short	(.L_11 - .L_10)


	//   ....[0]....
.L_10:
        /*002c*/ 	.word	0x00000070


	//----- nvinfo : EIATTR_CBANK_PARAM_SIZE
	.align		4
.L_11:
        /*0030*/ 	.byte	0x03, 0x19
        /*0032*/ 	.short	0x0008


	//----- nvinfo : EIATTR_PARAM_CBANK
	.align		4
        /*0034*/ 	.byte	0x04, 0x0a
        /*0036*/ 	.short	(.L_13 - .L_12)
	.align		4
.L_12:
        /*0038*/ 	.word	index@(.nv.constant0._Z11add_threadsPi)
        /*003c*/ 	.short	0x0380
        /*003e*/ 	.short	0x0008


	//----- nvinfo : EIATTR_SW_WAR
	.align		4
.L_13:
        /*0040*/ 	.byte	0x04, 0x36
        /*0042*/ 	.short	(.L_15 - .L_14)
.L_14:
        /*0044*/ 	.word	0x00000008
.L_15:


//--------------------- .nv.callgraph             --------------------------
	.section	.nv.callgraph,"",@"SHT_CUDA_CALLGRAPH"
	.align	4
	.sectionentsize	8
	.align		4
        /*0000*/ 	.word	0x00000000
	.align		4
        /*0004*/ 	.word	0xffffffff
	.align		4
        /*0008*/ 	.word	0x00000000
	.align		4
        /*000c*/ 	.word	0xfffffffe
	.align		4
        /*0010*/ 	.word	0x00000000
	.align		4
        /*0014*/ 	.word	0xfffffffd
	.align		4
        /*0018*/ 	.word	0x00000000
	.align		4
        /*001c*/ 	.word	0xfffffffc


//--------------------- .text._Z11add_threadsPi   --------------------------
	.section	.text._Z11add_threadsPi,"ax",@progbits
	.align	128
        .global         _Z11add_threadsPi
        .type           _Z11add_threadsPi,@function
        .size           _Z11add_threadsPi,(.L_x_1 - _Z11add_threadsPi)
        .other          _Z11add_threadsPi,@"STO_CUDA_ENTRY STV_DEFAULT"
_Z11add_threadsPi:
.text._Z11add_threadsPi:
[----:B------:R-:W-:Y:S01]  /*0000*/  LDC R1, c[0x0][0x37c] ;  /* 0x0000df00ff017b82 */ /* 0x000fe20000000800 */
[----:B------:R-:W0:Y:S07]  /*0010*/  S2R R5, SR_TID.X ;  /* 0x0000000000057919 */ /* 0x000e2e0000002100 */
[----:B------:R-:W0:Y:S01]  /*0020*/  S2UR UR6, SR_CTAID.X ;  /* 0x00000000000679c3 */ /* 0x000e220000002500 */
[----:B------:R-:W1:Y:S07]  /*0030*/  LDCU.64 UR4, c[0x0][0x358] ;  /* 0x00006b00ff0477ac */ /* 0x000e6e0008000a00 */
[----:B------:R-:W1:Y:S01]  /*0040*/  LDC.64 R2, c[0x0][0x380] ;  /* 0x0000e000ff027b82 */ /* 0x000e620000000a00 */
[----:B0-----:R-:W-:-:S05]  /*0050*/  IADD3 R5, PT, PT, R5, UR6, RZ ;  /* 0x0000000605057c10 */ /* 0x001fca000fffe0ff */
[----:B-1----:R-:W-:Y:S01]  /*0060*/  STG.E desc[UR4][R2.64], R5 ;  /* 0x0000000502007986 */ /* 0x002fe2000c101904 */
[----:B------:R-:W-:Y:S05]  /*0070*/  EXIT ;  /* 0x000000000000794d */ /* 0x000fea0003800000 */
.L_x_0:
[----:B------:R-:W-:-:S00]  /*0080*/  BRA `(.L_x_0) ;  /* 0xfffffffc00fc7947 */ /* 0x000fc0000383ffff */
[----:B------:R-:W-:-:S00]  /*0090*/  NOP ;  /* 0x0000000000007918 */ /* 0x000fc00000000000 */
        /* <DEDUP_REMOVED lines=14> */
.L_x_1:


//--------------------- .nv.shared.reserved.0     --------------------------
	.section	.nv.shared.reserved.0,"aw",@nobits
	.weak		__nv_reservedSMEM_offset_0_alias
	.size		__nv_reservedSMEM_offset_0_alias, 0, 64
	.other		__nv_reservedSMEM_offset_0_alias,@"STO_CUDA_RESERVED_SHARED STV_DEFAULT"
__nv_reservedSMEM_offset_0_alias:
	.zero		0
	.zero		64


//--------------------- .nv.constant0._Z11add_threadsPi --------------------------
	.section	.nv.constant0._Z11add_threadsPi,"a",@progbits
	.sectionflags	@""
	.align	4
.nv.constant0._Z11add_threadsPi:
	.zero		904


//--------------------- SYMBOLS --------------------------

	.type		.nv.reservedSmem.offset0,@object
	.size		.nv.reservedSmem.offset0,0x4
